//
// Generated by NVIDIA NVVM Compiler
//
// Compiler Build ID: CL-36424714
// Cuda compilation tools, release 13.0, V13.0.88
// Based on NVVM 20.0.0
//

.version 9.0
.target sm_100
.address_size 64

	// .globl	_Z7reduce6PfS_
// _ZZ7reduce6PfS_E10shared_mem has been demoted

.visible .entry _Z7reduce6PfS_(
	.param .u64 .ptr .align 1 _Z7reduce6PfS__param_0,
	.param .u64 .ptr .align 1 _Z7reduce6PfS__param_1
)
{
	.reg .pred 	%p<5>;
	.reg .b32 	%r<11>;
	.reg .b32 	%f<29>;
	.reg .b64 	%rd<11>;
	// demoted variable
	.shared .align 4 .b8 _ZZ7reduce6PfS_E10shared_mem[1024];
	ld.param.u64 	%rd2, [_Z7reduce6PfS__param_0];
	ld.param.u64 	%rd1, [_Z7reduce6PfS__param_1];
	cvta.to.global.u64 	%rd3, %rd2;
	mov.u32 	%r1, %tid.x;
	mov.u32 	%r2, %ctaid.x;
	mov.u32 	%r4, %ntid.x;
	mul.lo.s32 	%r5, %r2, %r4;
	shl.b32 	%r6, %r5, 1;
	add.s32 	%r7, %r6, %r1;
	mul.wide.u32 	%rd4, %r7, 4;
	add.s64 	%rd5, %rd3, %rd4;
	ld.global.f32 	%f1, [%rd5];
	add.s32 	%r8, %r7, %r4;
	mul.wide.u32 	%rd6, %r8, 4;
	add.s64 	%rd7, %rd3, %rd6;
	ld.global.f32 	%f2, [%rd7];
	add.f32 	%f3, %f1, %f2;
	shl.b32 	%r9, %r1, 2;
	mov.u32 	%r10, _ZZ7reduce6PfS_E10shared_mem;
	add.s32 	%r3, %r10, %r9;
	st.shared.f32 	[%r3], %f3;
	bar.sync 	0;
	setp.gt.u32 	%p1, %r1, 127;
	@%p1 bra 	$L__BB0_2;
	ld.shared.f32 	%f4, [%r3+512];
	ld.shared.f32 	%f5, [%r3];
	add.f32 	%f6, %f4, %f5;
	st.shared.f32 	[%r3], %f6;
$L__BB0_2:
	bar.sync 	0;
	setp.gt.u32 	%p2, %r1, 63;
	@%p2 bra 	$L__BB0_4;
	ld.shared.f32 	%f7, [%r3+256];
	ld.shared.f32 	%f8, [%r3];
	add.f32 	%f9, %f7, %f8;
	st.shared.f32 	[%r3], %f9;
$L__BB0_4:
	bar.sync 	0;
	setp.gt.u32 	%p3, %r1, 31;
	@%p3 bra 	$L__BB0_7;
	ld.volatile.shared.f32 	%f10, [%r3+128];
	ld.volatile.shared.f32 	%f11, [%r3];
	add.f32 	%f12, %f10, %f11;
	st.volatile.shared.f32 	[%r3], %f12;
	ld.volatile.shared.f32 	%f13, [%r3+64];
	ld.volatile.shared.f32 	%f14, [%r3];
	add.f32 	%f15, %f13, %f14;
	st.volatile.shared.f32 	[%r3], %f15;
	ld.volatile.shared.f32 	%f16, [%r3+32];
	ld.volatile.shared.f32 	%f17, [%r3];
	add.f32 	%f18, %f16, %f17;
	st.volatile.shared.f32 	[%r3], %f18;
	ld.volatile.shared.f32 	%f19, [%r3+16];
	ld.volatile.shared.f32 	%f20, [%r3];
	add.f32 	%f21, %f19, %f20;
	st.volatile.shared.f32 	[%r3], %f21;
	ld.volatile.shared.f32 	%f22, [%r3+8];
	ld.volatile.shared.f32 	%f23, [%r3];
	add.f32 	%f24, %f22, %f23;
	st.volatile.shared.f32 	[%r3], %f24;
	ld.volatile.shared.f32 	%f25, [%r3+4];
	ld.volatile.shared.f32 	%f26, [%r3];
	add.f32 	%f27, %f25, %f26;
	st.volatile.shared.f32 	[%r3], %f27;
	setp.ne.s32 	%p4, %r1, 0;
	@%p4 bra 	$L__BB0_7;
	ld.shared.f32 	%f28, [_ZZ7reduce6PfS_E10shared_mem];
	cvta.to.global.u64 	%rd8, %rd1;
	mul.wide.u32 	%rd9, %r2, 4;
	add.s64 	%rd10, %rd8, %rd9;
	st.global.f32 	[%rd10], %f28;
$L__BB0_7:
	ret;

}


// ===== COMPILED SASS (sm_100) =====

	.target	sm_100

	.elftype	@"ET_EXEC"


//--------------------- .note.nv.tkinfo           --------------------------
	.section	.note.nv.tkinfo,"",@"SHT_NOTE"
	.sectionflags	@"SHF_NOTE_NV_TKINFO"
	.tkinfo
        /*0018*/ 	.word	0x00000002
        /*0030*/ 	.string	""
        /*0030*/ 	.string	"ptxas"
        /*0030*/ 	.string	"Cuda compilation tools, release 13.0, V13.0.88"
        /*0030*/ 	.string	"Build cuda_13.0.r13.0/compiler.36424714_0"
        /*0030*/ 	.string	"-arch sm_100 -m 64 "



//--------------------- .note.nv.cuinfo           --------------------------
	.section	.note.nv.cuinfo,"",@"SHT_NOTE"
	.sectionflags	@"SHF_NOTE_NV_CUINFO"
        /*0018*/ 	.short	0x0002
        /*001a*/ 	.short	0x0064
        /*001c*/ 	.short	0x0082
	.zero		2


//--------------------- .nv.info                  --------------------------
	.section	.nv.info,"",@"SHT_CUDA_INFO"
	.align	4


	//----- nvinfo : EIATTR_REGCOUNT
	.align		4
        /*0000*/ 	.byte	0x04, 0x2f
        /*0002*/ 	.short	(.L_1 - .L_0)
	.align		4
.L_0:
        /*0004*/ 	.word	index@(_Z7reduce6PfS_)
        /*0008*/ 	.word	0x0000000d


	//----- nvinfo : EIATTR_FRAME_SIZE
	.align		4
.L_1:
        /*000c*/ 	.byte	0x04, 0x11
        /*000e*/ 	.short	(.L_3 - .L_2)
	.align		4
.L_2:
        /*0010*/ 	.word	index@(_Z7reduce6PfS_)
        /*0014*/ 	.word	0x00000000


	//----- nvinfo : EIATTR_MIN_STACK_SIZE
	.align		4
.L_3:
        /*0018*/ 	.byte	0x04, 0x12
        /*001a*/ 	.short	(.L_5 - .L_4)
	.align		4
.L_4:
        /*001c*/ 	.word	index@(_Z7reduce6PfS_)
        /*0020*/ 	.word	0x00000000
.L_5:


//--------------------- .nv.compat                --------------------------
	.section	.nv.compat,"",@"SHT_CUDA_COMPAT_INFO"
	.align	4
        /*0000*/ 	.byte	0x02, 0x09, 0x00, 0x00, 0x02, 0x02, 0x01, 0x00, 0x02, 0x05, 0x05, 0x00, 0x03, 0x07, 0x01, 0x01
        /*0010*/ 	.byte	0x02, 0x03, 0x00, 0x00, 0x02, 0x06, 0x01, 0x00, 0x04, 0x0b, 0x08, 0x00, 0x09, 0x00, 0x00, 0x00
        /*0020*/ 	.byte	0x00, 0x00, 0x00, 0x00


//--------------------- .nv.info._Z7reduce6PfS_   --------------------------
	.section	.nv.info._Z7reduce6PfS_,"",@"SHT_CUDA_INFO"
	.sectionflags	@""
	.align	4


	//----- nvinfo : EIATTR_CUDA_API_VERSION
	.align		4
        /*0000*/ 	.byte	0x04, 0x37
        /*0002*/ 	.short	(.L_7 - .L_6)
.L_6:
        /*0004*/ 	.word	0x00000082


	//----- nvinfo : EIATTR_KPARAM_INFO
	.align		4
.L_7:
        /*0008*/ 	.byte	0x04, 0x17
        /*000a*/ 	.short	(.L_9 - .L_8)
.L_8:
        /*000c*/ 	.word	0x00000000
        /*0010*/ 	.short	0x0001
        /*0012*/ 	.short	0x0008
        /*0014*/ 	.byte	0x00, 0xf5, 0x21, 0x00


	//----- nvinfo : EIATTR_KPARAM_INFO
	.align		4
.L_9:
        /*0018*/ 	.byte	0x04, 0x17
        /*001a*/ 	.short	(.L_11 - .L_10)
.L_10:
        /*001c*/ 	.word	0x00000000
        /*0020*/ 	.short	0x0000
        /*0022*/ 	.short	0x0000
        /*0024*/ 	.byte	0x00, 0xf5, 0x21, 0x00


	//----- nvinfo : EIATTR_SPARSE_MMA_MASK
	.align		4
.L_11:
        /*0028*/ 	.byte	0x03, 0x50
        /*002a*/ 	.short	0x0000


	//----- nvinfo : EIATTR_MAXREG_COUNT
	.align		4
        /*002c*/ 	.byte	0x03, 0x1b
        /*002e*/ 	.short	0x00ff


	//----- nvinfo : EIATTR_NUM_BARRIERS
	.align		4
        /*0030*/ 	.byte	0x02, 0x4c
        /*0032*/ 	.byte	0x01
	.zero		1


	//----- nvinfo : EIATTR_MERCURY_ISA_VERSION
	.align		4
        /*0034*/ 	.byte	0x03, 0x5f
        /*0036*/ 	.short	0x0101


	//----- nvinfo : EIATTR_VRC_CTA_INIT_COUNT
	.align		4
        /*0038*/ 	.byte	0x02, 0x4a
	.zero		1
	.zero		1


	//----- nvinfo : EIATTR_EXIT_INSTR_OFFSETS
	.align		4
        /*003c*/ 	.byte	0x04, 0x1c
        /*003e*/ 	.short	(.L_13 - .L_12)


	//   ....[0]....
.L_12:
        /*0040*/ 	.word	0x00000210


	//   ....[1]....
        /*0044*/ 	.word	0x000003b0


	//   ....[2]....
        /*0048*/ 	.word	0x00000400


	//----- nvinfo : EIATTR_CBANK_PARAM_SIZE
	.align		4
.L_13:
        /*004c*/ 	.byte	0x03, 0x19
        /*004e*/ 	.short	0x0010


	//----- nvinfo : EIATTR_PARAM_CBANK
	.align		4
        /*0050*/ 	.byte	0x04, 0x0a
        /*0052*/ 	.short	(.L_15 - .L_14)
	.align		4
.L_14:
        /*0054*/ 	.word	index@(.nv.constant0._Z7reduce6PfS_)
        /*0058*/ 	.short	0x0380
        /*005a*/ 	.short	0x0010


	//----- nvinfo : EIATTR_SW_WAR
	.align		4
.L_15:
        /*005c*/ 	.byte	0x04, 0x36
        /*005e*/ 	.short	(.L_17 - .L_16)
.L_16:
        /*0060*/ 	.word	0x00000008
.L_17:


//--------------------- .nv.callgraph             --------------------------
	.section	.nv.callgraph,"",@"SHT_CUDA_CALLGRAPH"
	.align	4
	.sectionentsize	8
	.align		4
        /*0000*/ 	.word	0x00000000
	.align		4
        /*0004*/ 	.word	0xffffffff
	.align		4
        /*0008*/ 	.word	0x00000000
	.align		4
        /*000c*/ 	.word	0xfffffffe
	.align		4
        /*0010*/ 	.word	0x00000000
	.align		4
        /*0014*/ 	.word	0xfffffffd
	.align		4
        /*0018*/ 	.word	0x00000000
	.align		4
        /*001c*/ 	.word	0xfffffffc


//--------------------- .text._Z7reduce6PfS_      --------------------------
	.section	.text._Z7reduce6PfS_,"ax",@progbits
	.align	128
        .global         _Z7reduce6PfS_
        .type           _Z7reduce6PfS_,@function
        .size           _Z7reduce6PfS_,(.L_x_1 - _Z7reduce6PfS_)
        .other          _Z7reduce6PfS_,@"STO_CUDA_ENTRY STV_DEFAULT"
_Z7reduce6PfS_:
.text._Z7reduce6PfS_:
[----:B------:R-:W-:Y:S01]  /*0000*/  LDC R1, c[0x0][0x37c] ;  /* 0x0000df00ff017b82 */ /* 0x000fe20000000800 */
[----:B------:R-:W0:Y:S01]  /*0010*/  S2R R0, SR_CTAID.X ;  /* 0x0000000000007919 */ /* 0x000e220000002500 */
[----:B------:R-:W0:Y:S06]  /*0020*/  LDCU UR4, c[0x0][0x360] ;  /* 0x00006c00ff0477ac */ /* 0x000e2c0008000800 */
[----:B------:R-:W1:Y:S01]  /*0030*/  LDC.64 R6, c[0x0][0x380] ;  /* 0x0000e000ff067b82 */ /* 0x000e620000000a00 */
[----:B------:R-:W2:Y:S01]  /*0040*/  S2R R2, SR_TID.X ;  /* 0x0000000000027919 */ /* 0x000ea20000002100 */
[----:B------:R-:W3:Y:S01]  /*0050*/  LDCU.64 UR6, c[0x0][0x358] ;  /* 0x00006b00ff0677ac */ /* 0x000ee20008000a00 */
[----:B0-----:R-:W-:-:S05]  /*0060*/  IMAD R3, R0, UR4, RZ ;  /* 0x0000000400037c24 */ /* 0x001fca000f8e02ff */
[----:B--2---:R-:W-:-:S04]  /*0070*/  LEA R3, R3, R2, 0x1 ;  /* 0x0000000203037211 */ /* 0x004fc800078e08ff */
[C---:B------:R-:W-:Y:S01]  /*0080*/  IADD3 R9, PT, PT, R3.reuse, UR4, RZ ;  /* 0x0000000403097c10 */ /* 0x040fe2000fffe0ff */
[----:B-1----:R-:W-:-:S04]  /*0090*/  IMAD.WIDE.U32 R4, R3, 0x4, R6 ;  /* 0x0000000403047825 */ /* 0x002fc800078e0006 */
[----:B------:R-:W-:Y:S02]  /*00a0*/  IMAD.WIDE.U32 R6, R9, 0x4, R6 ;  /* 0x0000000409067825 */ /* 0x000fe400078e0006 */
[----:B---3--:R-:W2:Y:S04]  /*00b0*/  LDG.E R4, desc[UR6][R4.64] ;  /* 0x0000000604047981 */ /* 0x008ea8000c1e1900 */
[----:B------:R-:W2:Y:S01]  /*00c0*/  LDG.E R7, desc[UR6][R6.64] ;  /* 0x0000000606077981 */ /* 0x000ea2000c1e1900 */
[----:B------:R-:W0:Y:S01]  /*00d0*/  S2UR UR5, SR_CgaCtaId ;  /* 0x00000000000579c3 */ /* 0x000e220000008800 */
[----:B------:R-:W-:Y:S01]  /*00e0*/  UMOV UR4, 0x400 ;  /* 0x0000040000047882 */ /* 0x000fe20000000000 */
[C---:B------:R-:W-:Y:S02]  /*00f0*/  ISETP.GT.U32.AND P1, PT, R2.reuse, 0x7f, PT ;  /* 0x0000007f0200780c */ /* 0x040fe40003f24070 */
[----:B------:R-:W-:Y:S01]  /*0100*/  ISETP.GT.U32.AND P0, PT, R2, 0x3f, PT ;  /* 0x0000003f0200780c */ /* 0x000fe20003f04070 */
[----:B0-----:R-:W-:-:S06]  /*0110*/  ULEA UR4, UR5, UR4, 0x18 ;  /* 0x0000000405047291 */ /* 0x001fcc000f8ec0ff */
[----:B------:R-:W-:Y:S01]  /*0120*/  LEA R3, R2, UR4, 0x2 ;  /* 0x0000000402037c11 */ /* 0x000fe2000f8e10ff */
[----:B--2---:R-:W-:-:S05]  /*0130*/  FADD R8, R4, R7 ;  /* 0x0000000704087221 */ /* 0x004fca0000000000 */
[----:B------:R-:W-:Y:S01]  /*0140*/  STS [R3], R8 ;  /* 0x0000000803007388 */ /* 0x000fe20000000800 */
[----:B------:R-:W-:Y:S06]  /*0150*/  BAR.SYNC.DEFER_BLOCKING 0x0 ;  /* 0x0000000000007b1d */ /* 0x000fec0000010000 */
[----:B------:R-:W-:Y:S04]  /*0160*/  @!P1 LDS R9, [R3+0x200] ;  /* 0x0002000003099984 */ /* 0x000fe80000000800 */
[----:B------:R-:W0:Y:S02]  /*0170*/  @!P1 LDS R4, [R3] ;  /* 0x0000000003049984 */ /* 0x000e240000000800 */
[----:B0-----:R-:W-:-:S05]  /*0180*/  @!P1 FADD R4, R9, R4 ;  /* 0x0000000409049221 */ /* 0x001fca0000000000 */
[----:B------:R-:W-:Y:S01]  /*0190*/  @!P1 STS [R3], R4 ;  /* 0x0000000403009388 */ /* 0x000fe20000000800 */
[----:B------:R-:W-:Y:S01]  /*01a0*/  BAR.SYNC.DEFER_BLOCKING 0x0 ;  /* 0x0000000000007b1d */ /* 0x000fe20000010000 */
[----:B------:R-:W-:-:S05]  /*01b0*/  ISETP.GT.U32.AND P1, PT, R2, 0x1f, PT ;  /* 0x0000001f0200780c */ /* 0x000fca0003f24070 */
[----:B------:R-:W-:Y:S04]  /*01c0*/  @!P0 LDS R5, [R3+0x100] ;  /* 0x0001000003058984 */ /* 0x000fe80000000800 */
[----:B------:R-:W0:Y:S02]  /*01d0*/  @!P0 LDS R6, [R3] ;  /* 0x0000000003068984 */ /* 0x000e240000000800 */
[----:B0-----:R-:W-:-:S05]  /*01e0*/  @!P0 FADD R6, R5, R6 ;  /* 0x0000000605068221 */ /* 0x001fca0000000000 */
[----:B------:R0:W-:Y:S01]  /*01f0*/  @!P0 STS [R3], R6 ;  /* 0x0000000603008388 */ /* 0x0001e20000000800 */
[----:B------:R-:W-:Y:S06]  /*0200*/  BAR.SYNC.DEFER_BLOCKING 0x0 ;  /* 0x0000000000007b1d */ /* 0x000fec0000010000 */
[----:B------:R-:W-:Y:S05]  /*0210*/  @P1 EXIT ;  /* 0x000000000000194d */ /* 0x000fea0003800000 */
[----:B------:R-:W-:Y:S01]  /*0220*/  LDS R4, [R3+0x80] ;  /* 0x0000800003047984 */ /* 0x000fe20000000800 */
[----:B------:R-:W-:-:S03]  /*0230*/  ISETP.NE.AND P0, PT, R2, RZ, PT ;  /* 0x000000ff0200720c */ /* 0x000fc60003f05270 */
[----:B------:R-:W1:Y:S02]  /*0240*/  LDS R5, [R3] ;  /* 0x0000000003057984 */ /* 0x000e640000000800 */
[----:B-1----:R-:W-:-:S05]  /*0250*/  FADD R4, R4, R5 ;  /* 0x0000000504047221 */ /* 0x002fca0000000000 */
[----:B------:R-:W-:Y:S04]  /*0260*/  STS [R3], R4 ;  /* 0x0000000403007388 */ /* 0x000fe80000000800 */
[----:B------:R-:W-:Y:S04]  /*0270*/  LDS R5, [R3+0x40] ;  /* 0x0000400003057984 */ /* 0x000fe80000000800 */
[----:B0-----:R-:W0:Y:S02]  /*0280*/  LDS R6, [R3] ;  /* 0x0000000003067984 */ /* 0x001e240000000800 */
[----:B0-----:R-:W-:-:S05]  /*0290*/  FADD R6, R5, R6 ;  /* 0x0000000605067221 */ /* 0x001fca0000000000 */
[----:B------:R-:W-:Y:S04]  /*02a0*/  STS [R3], R6 ;  /* 0x0000000603007388 */ /* 0x000fe80000000800 */
[----:B------:R-:W-:Y:S04]  /*02b0*/  LDS R5, [R3+0x20] ;  /* 0x0000200003057984 */ /* 0x000fe80000000800 */
[----:B------:R-:W0:Y:S02]  /*02c0*/  LDS R8, [R3] ;  /* 0x0000000003087984 */ /* 0x000e240000000800 */
        /* <DEDUP_REMOVED lines=13> */
[----:B------:R0:W-:Y:S01]  /*03a0*/  STS [R3], R6 ;  /* 0x0000000603007388 */ /* 0x0001e20000000800 */
[----:B------:R-:W-:Y:S05]  /*03b0*/  @P0 EXIT ;  /* 0x000000000000094d */ /* 0x000fea0003800000 */
[----:B------:R-:W1:Y:S01]  /*03c0*/  LDS R5, [UR4] ;  /* 0x00000004ff057984 */ /* 0x000e620008000800 */
[----:B0-----:R-:W0:Y:S02]  /*03d0*/  LDC.64 R2, c[0x0][0x388] ;  /* 0x0000e200ff027b82 */ /* 0x001e240000000a00 */
[----:B0-----:R-:W-:-:S05]  /*03e0*/  IMAD.WIDE.U32 R2, R0, 0x4, R2 ;  /* 0x0000000400027825 */ /* 0x001fca00078e0002 */
[----:B-1----:R-:W-:Y:S01]  /*03f0*/  STG.E desc[UR6][R2.64], R5 ;  /* 0x0000000502007986 */ /* 0x002fe2000c101906 */
[----:B------:R-:W-:Y:S05]  /*0400*/  EXIT ;  /* 0x000000000000794d */ /* 0x000fea0003800000 */
.L_x_0:
[----:B------:R-:W-:-:S00]  /*0410*/  BRA `(.L_x_0) ;  /* 0xfffffffc00fc7947 */ /* 0x000fc0000383ffff */
[----:B------:R-:W-:-:S00]  /*0420*/  NOP ;  /* 0x0000000000007918 */ /* 0x000fc00000000000 */
        /* <DEDUP_REMOVED lines=13> */
.L_x_1:


//--------------------- .nv.shared._Z7reduce6PfS_ --------------------------
	.section	.nv.shared._Z7reduce6PfS_,"aw",@nobits
	.sectionflags	@""
	.align	4
.nv.shared._Z7reduce6PfS_:
	.zero		2048


//--------------------- .nv.shared.reserved.0     --------------------------
	.section	.nv.shared.reserved.0,"aw",@nobits
	.weak		__nv_reservedSMEM_offset_0_alias
	.size		__nv_reservedSMEM_offset_0_alias, 0, 64
	.other		__nv_reservedSMEM_offset_0_alias,@"STO_CUDA_RESERVED_SHARED STV_DEFAULT"
__nv_reservedSMEM_offset_0_alias:
	.zero		0
	.zero		64


//--------------------- .nv.constant0._Z7reduce6PfS_ --------------------------
	.section	.nv.constant0._Z7reduce6PfS_,"a",@progbits
	.sectionflags	@""
	.align	4
.nv.constant0._Z7reduce6PfS_:
	.zero		912


//--------------------- SYMBOLS --------------------------

	.type		.nv.reservedSmem.offset0,@object
	.size		.nv.reservedSmem.offset0,0x4
	.type		.nv.reservedSmem.cap,@object
	.size		.nv.reservedSmem.cap,0x4
